//
// Generated by NVIDIA NVVM Compiler
//
// Compiler Build ID: CL-36424714
// Cuda compilation tools, release 13.0, V13.0.88
// Based on NVVM 20.0.0
//

.version 9.0
.target sm_100
.address_size 64

	// .globl	_Z13no_divergencev

.visible .entry _Z13no_divergencev()
{


	ret;

}
	// .globl	_Z10divergencev
.visible .entry _Z10divergencev()
{


	ret;

}


// ===== COMPILED SASS (sm_100) =====

	.target	sm_100

	.elftype	@"ET_EXEC"


//--------------------- .note.nv.tkinfo           --------------------------
	.section	.note.nv.tkinfo,"",@"SHT_NOTE"
	.sectionflags	@"SHF_NOTE_NV_TKINFO"
	.tkinfo
        /*0018*/ 	.word	0x00000002
        /*0030*/ 	.string	""
        /*0030*/ 	.string	"ptxas"
        /*0030*/ 	.string	"Cuda compilation tools, release 13.0, V13.0.88"
        /*0030*/ 	.string	"Build cuda_13.0.r13.0/compiler.36424714_0"
        /*0030*/ 	.string	"-arch sm_100 -m 64 "



//--------------------- .note.nv.cuinfo           --------------------------
	.section	.note.nv.cuinfo,"",@"SHT_NOTE"
	.sectionflags	@"SHF_NOTE_NV_CUINFO"
        /*0018*/ 	.short	0x0002
        /*001a*/ 	.short	0x0064
        /*001c*/ 	.short	0x0082
	.zero		2


//--------------------- .nv.info                  --------------------------
	.section	.nv.info,"",@"SHT_CUDA_INFO"
	.align	4


	//----- nvinfo : EIATTR_REGCOUNT
	.align		4
        /*0000*/ 	.byte	0x04, 0x2f
        /*0002*/ 	.short	(.L_1 - .L_0)
	.align		4
.L_0:
        /*0004*/ 	.word	index@(_Z13no_divergencev)
        /*0008*/ 	.word	0x00000004


	//----- nvinfo : EIATTR_FRAME_SIZE
	.align		4
.L_1:
        /*000c*/ 	.byte	0x04, 0x11
        /*000e*/ 	.short	(.L_3 - .L_2)
	.align		4
.L_2:
        /*0010*/ 	.word	index@(_Z13no_divergencev)
        /*0014*/ 	.word	0x00000000


	//----- nvinfo : EIATTR_REGCOUNT
	.align		4
.L_3:
        /*0018*/ 	.byte	0x04, 0x2f
        /*001a*/ 	.short	(.L_5 - .L_4)
	.align		4
.L_4:
        /*001c*/ 	.word	index@(_Z10divergencev)
        /*0020*/ 	.word	0x00000004


	//----- nvinfo : EIATTR_FRAME_SIZE
	.align		4
.L_5:
        /*0024*/ 	.byte	0x04, 0x11
        /*0026*/ 	.short	(.L_7 - .L_6)
	.align		4
.L_6:
        /*0028*/ 	.word	index@(_Z10divergencev)
        /*002c*/ 	.word	0x00000000


	//----- nvinfo : EIATTR_MIN_STACK_SIZE
	.align		4
.L_7:
        /*0030*/ 	.byte	0x04, 0x12
        /*0032*/ 	.short	(.L_9 - .L_8)
	.align		4
.L_8:
        /*0034*/ 	.word	index@(_Z10divergencev)
        /*0038*/ 	.word	0x00000000


	//----- nvinfo : EIATTR_MIN_STACK_SIZE
	.align		4
.L_9:
        /*003c*/ 	.byte	0x04, 0x12
        /*003e*/ 	.short	(.L_11 - .L_10)
	.align		4
.L_10:
        /*0040*/ 	.word	index@(_Z13no_divergencev)
        /*0044*/ 	.word	0x00000000
.L_11:


//--------------------- .nv.compat                --------------------------
	.section	.nv.compat,"",@"SHT_CUDA_COMPAT_INFO"
	.align	4
        /*0000*/ 	.byte	0x02, 0x09, 0x00, 0x00, 0x02, 0x02, 0x01, 0x00, 0x02, 0x05, 0x05, 0x00, 0x03, 0x07, 0x01, 0x01
        /*0010*/ 	.byte	0x02, 0x03, 0x00, 0x00, 0x02, 0x06, 0x01, 0x00, 0x04, 0x0b, 0x08, 0x00, 0x09, 0x00, 0x00, 0x00
        /*0020*/ 	.byte	0x00, 0x00, 0x00, 0x00


//--------------------- .nv.info._Z10divergencev  --------------------------
	.section	.nv.info._Z10divergencev,"",@"SHT_CUDA_INFO"
	.sectionflags	@""
	.align	4


	//----- nvinfo : EIATTR_CUDA_API_VERSION
	.align		4
        /*0000*/ 	.byte	0x04, 0x37
        /*0002*/ 	.short	(.L_13 - .L_12)
.L_12:
        /*0004*/ 	.word	0x00000082


	//----- nvinfo : EIATTR_SPARSE_MMA_MASK
	.align		4
.L_13:
        /*0008*/ 	.byte	0x03, 0x50
        /*000a*/ 	.short	0x0000


	//----- nvinfo : EIATTR_MAXREG_COUNT
	.align		4
        /*000c*/ 	.byte	0x03, 0x1b
        /*000e*/ 	.short	0x00ff


	//----- nvinfo : EIATTR_MERCURY_ISA_VERSION
	.align		4
        /*0010*/ 	.byte	0x03, 0x5f
        /*0012*/ 	.short	0x0101


	//----- nvinfo : EIATTR_VRC_CTA_INIT_COUNT
	.align		4
        /*0014*/ 	.byte	0x02, 0x4a
	.zero		1
	.zero		1


	//----- nvinfo : EIATTR_EXIT_INSTR_OFFSETS
	.align		4
        /*0018*/ 	.byte	0x04, 0x1c
        /*001a*/ 	.short	(.L_15 - .L_14)


	//   ....[0]....
.L_14:
        /*001c*/ 	.word	0x00000010


	//----- nvinfo : EIATTR_SW_WAR
	.align		4
.L_15:
        /*0020*/ 	.byte	0x04, 0x36
        /*0022*/ 	.short	(.L_17 - .L_16)
.L_16:
        /*0024*/ 	.word	0x00000008
.L_17:


//--------------------- .nv.info._Z13no_divergencev --------------------------
	.section	.nv.info._Z13no_divergencev,"",@"SHT_CUDA_INFO"
	.sectionflags	@""
	.align	4


	//----- nvinfo : EIATTR_CUDA_API_VERSION
	.align		4
        /*0000*/ 	.byte	0x04, 0x37
        /*0002*/ 	.short	(.L_19 - .L_18)
.L_18:
        /*0004*/ 	.word	0x00000082


	//----- nvinfo : EIATTR_SPARSE_MMA_MASK
	.align		4
.L_19:
        /*0008*/ 	.byte	0x03, 0x50
        /*000a*/ 	.short	0x0000


	//----- nvinfo : EIATTR_MAXREG_COUNT
	.align		4
        /*000c*/ 	.byte	0x03, 0x1b
        /*000e*/ 	.short	0x00ff


	//----- nvinfo : EIATTR_MERCURY_ISA_VERSION
	.align		4
        /*0010*/ 	.byte	0x03, 0x5f
        /*0012*/ 	.short	0x0101


	//----- nvinfo : EIATTR_VRC_CTA_INIT_COUNT
	.align		4
        /*0014*/ 	.byte	0x02, 0x4a
	.zero		1
	.zero		1


	//----- nvinfo : EIATTR_EXIT_INSTR_OFFSETS
	.align		4
        /*0018*/ 	.byte	0x04, 0x1c
        /*001a*/ 	.short	(.L_21 - .L_20)


	//   ....[0]....
.L_20:
        /*001c*/ 	.word	0x00000010


	//----- nvinfo : EIATTR_SW_WAR
	.align		4
.L_21:
        /*0020*/ 	.byte	0x04, 0x36
        /*0022*/ 	.short	(.L_23 - .L_22)
.L_22:
        /*0024*/ 	.word	0x00000008
.L_23:


//--------------------- .nv.callgraph             --------------------------
	.section	.nv.callgraph,"",@"SHT_CUDA_CALLGRAPH"
	.align	4
	.sectionentsize	8
	.align		4
        /*0000*/ 	.word	0x00000000
	.align		4
        /*0004*/ 	.word	0xffffffff
	.align		4
        /*0008*/ 	.word	0x00000000
	.align		4
        /*000c*/ 	.word	0xfffffffe
	.align		4
        /*0010*/ 	.word	0x00000000
	.align		4
        /*0014*/ 	.word	0xfffffffd
	.align		4
        /*0018*/ 	.word	0x00000000
	.align		4
        /*001c*/ 	.word	0xfffffffc


//--------------------- .text._Z10divergencev     --------------------------
	.section	.text._Z10divergencev,"ax",@progbits
	.align	128
        .global         _Z10divergencev
        .type           _Z10divergencev,@function
        .size           _Z10divergencev,(.L_x_2 - _Z10divergencev)
        .other          _Z10divergencev,@"STO_CUDA_ENTRY STV_DEFAULT"
_Z10divergencev:
.text._Z10divergencev:
[----:B------:R-:W-:Y:S01]  /*0000*/  LDC R1, c[0x0][0x37c] ;  /* 0x0000df00ff017b82 */ /* 0x000fe20000000800 */
[----:B------:R-:W-:Y:S05]  /*0010*/  EXIT ;  /* 0x000000000000794d */ /* 0x000fea0003800000 */
.L_x_0:
[----:B------:R-:W-:-:S00]  /*0020*/  BRA `(.L_x_0) ;  /* 0xfffffffc00fc7947 */ /* 0x000fc0000383ffff */
[----:B------:R-:W-:-:S00]  /*0030*/  NOP ;  /* 0x0000000000007918 */ /* 0x000fc00000000000 */
        /* <DEDUP_REMOVED lines=12> */
.L_x_2:


//--------------------- .text._Z13no_divergencev  --------------------------
	.section	.text._Z13no_divergencev,"ax",@progbits
	.align	128
        .global         _Z13no_divergencev
        .type           _Z13no_divergencev,@function
        .size           _Z13no_divergencev,(.L_x_3 - _Z13no_divergencev)
        .other          _Z13no_divergencev,@"STO_CUDA_ENTRY STV_DEFAULT"
_Z13no_divergencev:
.text._Z13no_divergencev:
[----:B------:R-:W-:Y:S01]  /*0000*/  LDC R1, c[0x0][0x37c] ;  /* 0x0000df00ff017b82 */ /* 0x000fe20000000800 */
[----:B------:R-:W-:Y:S05]  /*0010*/  EXIT ;  /* 0x000000000000794d */ /* 0x000fea0003800000 */
.L_x_1:
        /* <DEDUP_REMOVED lines=14> */
.L_x_3:


//--------------------- .nv.shared.reserved.0     --------------------------
	.section	.nv.shared.reserved.0,"aw",@nobits
	.weak		__nv_reservedSMEM_offset_0_alias
	.size		__nv_reservedSMEM_offset_0_alias, 0, 64
	.other		__nv_reservedSMEM_offset_0_alias,@"STO_CUDA_RESERVED_SHARED STV_DEFAULT"
__nv_reservedSMEM_offset_0_alias:
	.zero		0
	.zero		64


//--------------------- .nv.constant0._Z10divergencev --------------------------
	.section	.nv.constant0._Z10divergencev,"a",@progbits
	.sectionflags	@""
	.align	4
.nv.constant0._Z10divergencev:
	.zero		896


//--------------------- .nv.constant0._Z13no_divergencev --------------------------
	.section	.nv.constant0._Z13no_divergencev,"a",@progbits
	.sectionflags	@""
	.align	4
.nv.constant0._Z13no_divergencev:
	.zero		896


//--------------------- SYMBOLS --------------------------

	.type		.nv.reservedSmem.offset0,@object
	.size		.nv.reservedSmem.offset0,0x4
